//
// Generated by NVIDIA NVVM Compiler
//
// Compiler Build ID: CL-36424714
// Cuda compilation tools, release 13.0, V13.0.88
// Based on NVVM 20.0.0
//

.version 9.0
.target sm_100
.address_size 64

	// .globl	_Z17kernel_smem_floatPfS_iS_
// _ZZ17kernel_smem_floatPfS_iS_E2as has been demoted
// _ZZ17kernel_smem_floatPfS_iS_E2bs has been demoted
// _ZZ18kernel_smem_doublePdS_iS_E2as has been demoted
// _ZZ18kernel_smem_doublePdS_iS_E2bs has been demoted

.visible .entry _Z17kernel_smem_floatPfS_iS_(
	.param .u64 .ptr .align 1 _Z17kernel_smem_floatPfS_iS__param_0,
	.param .u64 .ptr .align 1 _Z17kernel_smem_floatPfS_iS__param_1,
	.param .u32 _Z17kernel_smem_floatPfS_iS__param_2,
	.param .u64 .ptr .align 1 _Z17kernel_smem_floatPfS_iS__param_3
)
{
	.reg .pred 	%p<3>;
	.reg .b32 	%r<35>;
	.reg .b32 	%f<105>;
	.reg .b64 	%rd<13>;
	// demoted variable
	.shared .align 4 .b8 _ZZ17kernel_smem_floatPfS_iS_E2as[4224];
	// demoted variable
	.shared .align 4 .b8 _ZZ17kernel_smem_floatPfS_iS_E2bs[4224];
	ld.param.u64 	%rd3, [_Z17kernel_smem_floatPfS_iS__param_0];
	ld.param.u64 	%rd4, [_Z17kernel_smem_floatPfS_iS__param_1];
	ld.param.u32 	%r20, [_Z17kernel_smem_floatPfS_iS__param_2];
	ld.param.u64 	%rd5, [_Z17kernel_smem_floatPfS_iS__param_3];
	mov.u32 	%r21, %ctaid.x;
	mov.u32 	%r1, %ctaid.y;
	mov.u32 	%r2, %tid.x;
	mov.u32 	%r3, %tid.y;
	shl.b32 	%r4, %r20, 5;
	mul.lo.s32 	%r5, %r4, %r1;
	shl.b32 	%r6, %r21, 5;
	setp.lt.s32 	%p1, %r20, 1;
	mov.f32 	%f104, 0f00000000;
	@%p1 bra 	$L__BB0_3;
	mul.lo.s32 	%r22, %r2, 132;
	mov.u32 	%r23, _ZZ17kernel_smem_floatPfS_iS_E2as;
	shl.b32 	%r24, %r3, 2;
	add.s32 	%r10, %r23, %r24;
	add.s32 	%r7, %r10, %r22;
	mov.u32 	%r25, _ZZ17kernel_smem_floatPfS_iS_E2bs;
	add.s32 	%r8, %r25, %r22;
	add.s32 	%r9, %r8, %r24;
	mad.lo.s32 	%r26, %r20, %r3, %r2;
	add.s32 	%r33, %r26, %r6;
	shl.b32 	%r27, %r1, 5;
	add.s32 	%r28, %r3, %r27;
	mad.lo.s32 	%r32, %r20, %r28, %r2;
	add.s32 	%r13, %r5, %r20;
	cvta.to.global.u64 	%rd1, %rd3;
	cvta.to.global.u64 	%rd2, %rd4;
	mov.f32 	%f104, 0f00000000;
	mov.u32 	%r34, %r5;
$L__BB0_2:
	mul.wide.s32 	%rd6, %r33, 4;
	add.s64 	%rd7, %rd2, %rd6;
	mul.wide.s32 	%rd8, %r32, 4;
	add.s64 	%rd9, %rd1, %rd8;
	ld.global.f32 	%f6, [%rd9];
	st.shared.f32 	[%r7], %f6;
	ld.global.f32 	%f7, [%rd7];
	st.shared.f32 	[%r9], %f7;
	bar.sync 	0;
	ld.shared.f32 	%f8, [%r10];
	ld.shared.f32 	%f9, [%r8];
	fma.rn.f32 	%f10, %f8, %f9, %f104;
	ld.shared.f32 	%f11, [%r10+132];
	ld.shared.f32 	%f12, [%r8+4];
	fma.rn.f32 	%f13, %f11, %f12, %f10;
	ld.shared.f32 	%f14, [%r10+264];
	ld.shared.f32 	%f15, [%r8+8];
	fma.rn.f32 	%f16, %f14, %f15, %f13;
	ld.shared.f32 	%f17, [%r10+396];
	ld.shared.f32 	%f18, [%r8+12];
	fma.rn.f32 	%f19, %f17, %f18, %f16;
	ld.shared.f32 	%f20, [%r10+528];
	ld.shared.f32 	%f21, [%r8+16];
	fma.rn.f32 	%f22, %f20, %f21, %f19;
	ld.shared.f32 	%f23, [%r10+660];
	ld.shared.f32 	%f24, [%r8+20];
	fma.rn.f32 	%f25, %f23, %f24, %f22;
	ld.shared.f32 	%f26, [%r10+792];
	ld.shared.f32 	%f27, [%r8+24];
	fma.rn.f32 	%f28, %f26, %f27, %f25;
	ld.shared.f32 	%f29, [%r10+924];
	ld.shared.f32 	%f30, [%r8+28];
	fma.rn.f32 	%f31, %f29, %f30, %f28;
	ld.shared.f32 	%f32, [%r10+1056];
	ld.shared.f32 	%f33, [%r8+32];
	fma.rn.f32 	%f34, %f32, %f33, %f31;
	ld.shared.f32 	%f35, [%r10+1188];
	ld.shared.f32 	%f36, [%r8+36];
	fma.rn.f32 	%f37, %f35, %f36, %f34;
	ld.shared.f32 	%f38, [%r10+1320];
	ld.shared.f32 	%f39, [%r8+40];
	fma.rn.f32 	%f40, %f38, %f39, %f37;
	ld.shared.f32 	%f41, [%r10+1452];
	ld.shared.f32 	%f42, [%r8+44];
	fma.rn.f32 	%f43, %f41, %f42, %f40;
	ld.shared.f32 	%f44, [%r10+1584];
	ld.shared.f32 	%f45, [%r8+48];
	fma.rn.f32 	%f46, %f44, %f45, %f43;
	ld.shared.f32 	%f47, [%r10+1716];
	ld.shared.f32 	%f48, [%r8+52];
	fma.rn.f32 	%f49, %f47, %f48, %f46;
	ld.shared.f32 	%f50, [%r10+1848];
	ld.shared.f32 	%f51, [%r8+56];
	fma.rn.f32 	%f52, %f50, %f51, %f49;
	ld.shared.f32 	%f53, [%r10+1980];
	ld.shared.f32 	%f54, [%r8+60];
	fma.rn.f32 	%f55, %f53, %f54, %f52;
	ld.shared.f32 	%f56, [%r10+2112];
	ld.shared.f32 	%f57, [%r8+64];
	fma.rn.f32 	%f58, %f56, %f57, %f55;
	ld.shared.f32 	%f59, [%r10+2244];
	ld.shared.f32 	%f60, [%r8+68];
	fma.rn.f32 	%f61, %f59, %f60, %f58;
	ld.shared.f32 	%f62, [%r10+2376];
	ld.shared.f32 	%f63, [%r8+72];
	fma.rn.f32 	%f64, %f62, %f63, %f61;
	ld.shared.f32 	%f65, [%r10+2508];
	ld.shared.f32 	%f66, [%r8+76];
	fma.rn.f32 	%f67, %f65, %f66, %f64;
	ld.shared.f32 	%f68, [%r10+2640];
	ld.shared.f32 	%f69, [%r8+80];
	fma.rn.f32 	%f70, %f68, %f69, %f67;
	ld.shared.f32 	%f71, [%r10+2772];
	ld.shared.f32 	%f72, [%r8+84];
	fma.rn.f32 	%f73, %f71, %f72, %f70;
	ld.shared.f32 	%f74, [%r10+2904];
	ld.shared.f32 	%f75, [%r8+88];
	fma.rn.f32 	%f76, %f74, %f75, %f73;
	ld.shared.f32 	%f77, [%r10+3036];
	ld.shared.f32 	%f78, [%r8+92];
	fma.rn.f32 	%f79, %f77, %f78, %f76;
	ld.shared.f32 	%f80, [%r10+3168];
	ld.shared.f32 	%f81, [%r8+96];
	fma.rn.f32 	%f82, %f80, %f81, %f79;
	ld.shared.f32 	%f83, [%r10+3300];
	ld.shared.f32 	%f84, [%r8+100];
	fma.rn.f32 	%f85, %f83, %f84, %f82;
	ld.shared.f32 	%f86, [%r10+3432];
	ld.shared.f32 	%f87, [%r8+104];
	fma.rn.f32 	%f88, %f86, %f87, %f85;
	ld.shared.f32 	%f89, [%r10+3564];
	ld.shared.f32 	%f90, [%r8+108];
	fma.rn.f32 	%f91, %f89, %f90, %f88;
	ld.shared.f32 	%f92, [%r10+3696];
	ld.shared.f32 	%f93, [%r8+112];
	fma.rn.f32 	%f94, %f92, %f93, %f91;
	ld.shared.f32 	%f95, [%r10+3828];
	ld.shared.f32 	%f96, [%r8+116];
	fma.rn.f32 	%f97, %f95, %f96, %f94;
	ld.shared.f32 	%f98, [%r10+3960];
	ld.shared.f32 	%f99, [%r8+120];
	fma.rn.f32 	%f100, %f98, %f99, %f97;
	ld.shared.f32 	%f101, [%r10+4092];
	ld.shared.f32 	%f102, [%r8+124];
	fma.rn.f32 	%f104, %f101, %f102, %f100;
	bar.sync 	0;
	add.s32 	%r34, %r34, 32;
	add.s32 	%r33, %r33, %r4;
	add.s32 	%r32, %r32, 32;
	setp.lt.s32 	%p2, %r34, %r13;
	@%p2 bra 	$L__BB0_2;
$L__BB0_3:
	cvta.to.global.u64 	%rd10, %rd5;
	add.s32 	%r29, %r6, %r2;
	mad.lo.s32 	%r30, %r20, %r3, %r29;
	add.s32 	%r31, %r30, %r5;
	mul.wide.s32 	%rd11, %r31, 4;
	add.s64 	%rd12, %rd10, %rd11;
	st.global.f32 	[%rd12], %f104;
	ret;

}
	// .globl	_Z18kernel_smem_doublePdS_iS_
.visible .entry _Z18kernel_smem_doublePdS_iS_(
	.param .u64 .ptr .align 1 _Z18kernel_smem_doublePdS_iS__param_0,
	.param .u64 .ptr .align 1 _Z18kernel_smem_doublePdS_iS__param_1,
	.param .u32 _Z18kernel_smem_doublePdS_iS__param_2,
	.param .u64 .ptr .align 1 _Z18kernel_smem_doublePdS_iS__param_3
)
{
	.reg .pred 	%p<3>;
	.reg .b32 	%r<35>;
	.reg .b64 	%rd<13>;
	.reg .b64 	%fd<105>;
	// demoted variable
	.shared .align 8 .b8 _ZZ18kernel_smem_doublePdS_iS_E2as[8448];
	// demoted variable
	.shared .align 8 .b8 _ZZ18kernel_smem_doublePdS_iS_E2bs[8448];
	ld.param.u64 	%rd3, [_Z18kernel_smem_doublePdS_iS__param_0];
	ld.param.u64 	%rd4, [_Z18kernel_smem_doublePdS_iS__param_1];
	ld.param.u32 	%r20, [_Z18kernel_smem_doublePdS_iS__param_2];
	ld.param.u64 	%rd5, [_Z18kernel_smem_doublePdS_iS__param_3];
	mov.u32 	%r21, %ctaid.x;
	mov.u32 	%r1, %ctaid.y;
	mov.u32 	%r2, %tid.x;
	mov.u32 	%r3, %tid.y;
	shl.b32 	%r4, %r20, 5;
	mul.lo.s32 	%r5, %r4, %r1;
	shl.b32 	%r6, %r21, 5;
	setp.lt.s32 	%p1, %r20, 1;
	mov.f64 	%fd104, 0d0000000000000000;
	@%p1 bra 	$L__BB1_3;
	mul.lo.s32 	%r22, %r2, 264;
	mov.u32 	%r23, _ZZ18kernel_smem_doublePdS_iS_E2as;
	shl.b32 	%r24, %r3, 3;
	add.s32 	%r10, %r23, %r24;
	add.s32 	%r7, %r10, %r22;
	mov.u32 	%r25, _ZZ18kernel_smem_doublePdS_iS_E2bs;
	add.s32 	%r8, %r25, %r22;
	add.s32 	%r9, %r8, %r24;
	mad.lo.s32 	%r26, %r20, %r3, %r2;
	add.s32 	%r33, %r26, %r6;
	shl.b32 	%r27, %r1, 5;
	add.s32 	%r28, %r3, %r27;
	mad.lo.s32 	%r32, %r20, %r28, %r2;
	add.s32 	%r13, %r5, %r20;
	cvta.to.global.u64 	%rd1, %rd3;
	cvta.to.global.u64 	%rd2, %rd4;
	mov.f64 	%fd104, 0d0000000000000000;
	mov.u32 	%r34, %r5;
$L__BB1_2:
	mul.wide.s32 	%rd6, %r33, 8;
	add.s64 	%rd7, %rd2, %rd6;
	mul.wide.s32 	%rd8, %r32, 8;
	add.s64 	%rd9, %rd1, %rd8;
	ld.global.f64 	%fd6, [%rd9];
	st.shared.f64 	[%r7], %fd6;
	ld.global.f64 	%fd7, [%rd7];
	st.shared.f64 	[%r9], %fd7;
	bar.sync 	0;
	ld.shared.f64 	%fd8, [%r10];
	ld.shared.f64 	%fd9, [%r8];
	fma.rn.f64 	%fd10, %fd8, %fd9, %fd104;
	ld.shared.f64 	%fd11, [%r10+264];
	ld.shared.f64 	%fd12, [%r8+8];
	fma.rn.f64 	%fd13, %fd11, %fd12, %fd10;
	ld.shared.f64 	%fd14, [%r10+528];
	ld.shared.f64 	%fd15, [%r8+16];
	fma.rn.f64 	%fd16, %fd14, %fd15, %fd13;
	ld.shared.f64 	%fd17, [%r10+792];
	ld.shared.f64 	%fd18, [%r8+24];
	fma.rn.f64 	%fd19, %fd17, %fd18, %fd16;
	ld.shared.f64 	%fd20, [%r10+1056];
	ld.shared.f64 	%fd21, [%r8+32];
	fma.rn.f64 	%fd22, %fd20, %fd21, %fd19;
	ld.shared.f64 	%fd23, [%r10+1320];
	ld.shared.f64 	%fd24, [%r8+40];
	fma.rn.f64 	%fd25, %fd23, %fd24, %fd22;
	ld.shared.f64 	%fd26, [%r10+1584];
	ld.shared.f64 	%fd27, [%r8+48];
	fma.rn.f64 	%fd28, %fd26, %fd27, %fd25;
	ld.shared.f64 	%fd29, [%r10+1848];
	ld.shared.f64 	%fd30, [%r8+56];
	fma.rn.f64 	%fd31, %fd29, %fd30, %fd28;
	ld.shared.f64 	%fd32, [%r10+2112];
	ld.shared.f64 	%fd33, [%r8+64];
	fma.rn.f64 	%fd34, %fd32, %fd33, %fd31;
	ld.shared.f64 	%fd35, [%r10+2376];
	ld.shared.f64 	%fd36, [%r8+72];
	fma.rn.f64 	%fd37, %fd35, %fd36, %fd34;
	ld.shared.f64 	%fd38, [%r10+2640];
	ld.shared.f64 	%fd39, [%r8+80];
	fma.rn.f64 	%fd40, %fd38, %fd39, %fd37;
	ld.shared.f64 	%fd41, [%r10+2904];
	ld.shared.f64 	%fd42, [%r8+88];
	fma.rn.f64 	%fd43, %fd41, %fd42, %fd40;
	ld.shared.f64 	%fd44, [%r10+3168];
	ld.shared.f64 	%fd45, [%r8+96];
	fma.rn.f64 	%fd46, %fd44, %fd45, %fd43;
	ld.shared.f64 	%fd47, [%r10+3432];
	ld.shared.f64 	%fd48, [%r8+104];
	fma.rn.f64 	%fd49, %fd47, %fd48, %fd46;
	ld.shared.f64 	%fd50, [%r10+3696];
	ld.shared.f64 	%fd51, [%r8+112];
	fma.rn.f64 	%fd52, %fd50, %fd51, %fd49;
	ld.shared.f64 	%fd53, [%r10+3960];
	ld.shared.f64 	%fd54, [%r8+120];
	fma.rn.f64 	%fd55, %fd53, %fd54, %fd52;
	ld.shared.f64 	%fd56, [%r10+4224];
	ld.shared.f64 	%fd57, [%r8+128];
	fma.rn.f64 	%fd58, %fd56, %fd57, %fd55;
	ld.shared.f64 	%fd59, [%r10+4488];
	ld.shared.f64 	%fd60, [%r8+136];
	fma.rn.f64 	%fd61, %fd59, %fd60, %fd58;
	ld.shared.f64 	%fd62, [%r10+4752];
	ld.shared.f64 	%fd63, [%r8+144];
	fma.rn.f64 	%fd64, %fd62, %fd63, %fd61;
	ld.shared.f64 	%fd65, [%r10+5016];
	ld.shared.f64 	%fd66, [%r8+152];
	fma.rn.f64 	%fd67, %fd65, %fd66, %fd64;
	ld.shared.f64 	%fd68, [%r10+5280];
	ld.shared.f64 	%fd69, [%r8+160];
	fma.rn.f64 	%fd70, %fd68, %fd69, %fd67;
	ld.shared.f64 	%fd71, [%r10+5544];
	ld.shared.f64 	%fd72, [%r8+168];
	fma.rn.f64 	%fd73, %fd71, %fd72, %fd70;
	ld.shared.f64 	%fd74, [%r10+5808];
	ld.shared.f64 	%fd75, [%r8+176];
	fma.rn.f64 	%fd76, %fd74, %fd75, %fd73;
	ld.shared.f64 	%fd77, [%r10+6072];
	ld.shared.f64 	%fd78, [%r8+184];
	fma.rn.f64 	%fd79, %fd77, %fd78, %fd76;
	ld.shared.f64 	%fd80, [%r10+6336];
	ld.shared.f64 	%fd81, [%r8+192];
	fma.rn.f64 	%fd82, %fd80, %fd81, %fd79;
	ld.shared.f64 	%fd83, [%r10+6600];
	ld.shared.f64 	%fd84, [%r8+200];
	fma.rn.f64 	%fd85, %fd83, %fd84, %fd82;
	ld.shared.f64 	%fd86, [%r10+6864];
	ld.shared.f64 	%fd87, [%r8+208];
	fma.rn.f64 	%fd88, %fd86, %fd87, %fd85;
	ld.shared.f64 	%fd89, [%r10+7128];
	ld.shared.f64 	%fd90, [%r8+216];
	fma.rn.f64 	%fd91, %fd89, %fd90, %fd88;
	ld.shared.f64 	%fd92, [%r10+7392];
	ld.shared.f64 	%fd93, [%r8+224];
	fma.rn.f64 	%fd94, %fd92, %fd93, %fd91;
	ld.shared.f64 	%fd95, [%r10+7656];
	ld.shared.f64 	%fd96, [%r8+232];
	fma.rn.f64 	%fd97, %fd95, %fd96, %fd94;
	ld.shared.f64 	%fd98, [%r10+7920];
	ld.shared.f64 	%fd99, [%r8+240];
	fma.rn.f64 	%fd100, %fd98, %fd99, %fd97;
	ld.shared.f64 	%fd101, [%r10+8184];
	ld.shared.f64 	%fd102, [%r8+248];
	fma.rn.f64 	%fd104, %fd101, %fd102, %fd100;
	bar.sync 	0;
	add.s32 	%r34, %r34, 32;
	add.s32 	%r33, %r33, %r4;
	add.s32 	%r32, %r32, 32;
	setp.lt.s32 	%p2, %r34, %r13;
	@%p2 bra 	$L__BB1_2;
$L__BB1_3:
	cvta.to.global.u64 	%rd10, %rd5;
	add.s32 	%r29, %r6, %r2;
	mad.lo.s32 	%r30, %r20, %r3, %r29;
	add.s32 	%r31, %r30, %r5;
	mul.wide.s32 	%rd11, %r31, 8;
	add.s64 	%rd12, %rd10, %rd11;
	st.global.f64 	[%rd12], %fd104;
	ret;

}


// ===== COMPILED SASS (sm_100) =====

	.target	sm_100

	.elftype	@"ET_EXEC"


//--------------------- .note.nv.tkinfo           --------------------------
	.section	.note.nv.tkinfo,"",@"SHT_NOTE"
	.sectionflags	@"SHF_NOTE_NV_TKINFO"
	.tkinfo
        /*0018*/ 	.word	0x00000002
        /*0030*/ 	.string	""
        /*0030*/ 	.string	"ptxas"
        /*0030*/ 	.string	"Cuda compilation tools, release 13.0, V13.0.88"
        /*0030*/ 	.string	"Build cuda_13.0.r13.0/compiler.36424714_0"
        /*0030*/ 	.string	"-arch sm_100 -m 64 "



//--------------------- .note.nv.cuinfo           --------------------------
	.section	.note.nv.cuinfo,"",@"SHT_NOTE"
	.sectionflags	@"SHF_NOTE_NV_CUINFO"
        /*0018*/ 	.short	0x0002
        /*001a*/ 	.short	0x0064
        /*001c*/ 	.short	0x0082
	.zero		2


//--------------------- .nv.info                  --------------------------
	.section	.nv.info,"",@"SHT_CUDA_INFO"
	.align	4


	//----- nvinfo : EIATTR_REGCOUNT
	.align		4
        /*0000*/ 	.byte	0x04, 0x2f
        /*0002*/ 	.short	(.L_1 - .L_0)
	.align		4
.L_0:
        /*0004*/ 	.word	index@(_Z17kernel_smem_floatPfS_iS_)
        /*0008*/ 	.word	0x00000020


	//----- nvinfo : EIATTR_FRAME_SIZE
	.align		4
.L_1:
        /*000c*/ 	.byte	0x04, 0x11
        /*000e*/ 	.short	(.L_3 - .L_2)
	.align		4
.L_2:
        /*0010*/ 	.word	index@(_Z17kernel_smem_floatPfS_iS_)
        /*0014*/ 	.word	0x00000000


	//----- nvinfo : EIATTR_REGCOUNT
	.align		4
.L_3:
        /*0018*/ 	.byte	0x04, 0x2f
        /*001a*/ 	.short	(.L_5 - .L_4)
	.align		4
.L_4:
        /*001c*/ 	.word	index@(_Z18kernel_smem_doublePdS_iS_)
        /*0020*/ 	.word	0x00000020


	//----- nvinfo : EIATTR_FRAME_SIZE
	.align		4
.L_5:
        /*0024*/ 	.byte	0x04, 0x11
        /*0026*/ 	.short	(.L_7 - .L_6)
	.align		4
.L_6:
        /*0028*/ 	.word	index@(_Z18kernel_smem_doublePdS_iS_)
        /*002c*/ 	.word	0x00000000


	//----- nvinfo : EIATTR_MIN_STACK_SIZE
	.align		4
.L_7:
        /*0030*/ 	.byte	0x04, 0x12
        /*0032*/ 	.short	(.L_9 - .L_8)
	.align		4
.L_8:
        /*0034*/ 	.word	index@(_Z18kernel_smem_doublePdS_iS_)
        /*0038*/ 	.word	0x00000000


	//----- nvinfo : EIATTR_MIN_STACK_SIZE
	.align		4
.L_9:
        /*003c*/ 	.byte	0x04, 0x12
        /*003e*/ 	.short	(.L_11 - .L_10)
	.align		4
.L_10:
        /*0040*/ 	.word	index@(_Z17kernel_smem_floatPfS_iS_)
        /*0044*/ 	.word	0x00000000
.L_11:


//--------------------- .nv.compat                --------------------------
	.section	.nv.compat,"",@"SHT_CUDA_COMPAT_INFO"
	.align	4
        /*0000*/ 	.byte	0x02, 0x09, 0x00, 0x00, 0x02, 0x02, 0x01, 0x00, 0x02, 0x05, 0x05, 0x00, 0x03, 0x07, 0x01, 0x01
        /*0010*/ 	.byte	0x02, 0x03, 0x00, 0x00, 0x02, 0x06, 0x01, 0x00, 0x04, 0x0b, 0x08, 0x00, 0x01, 0x00, 0x00, 0x00
        /*0020*/ 	.byte	0x00, 0x00, 0x00, 0x00


//--------------------- .nv.info._Z18kernel_smem_doublePdS_iS_ --------------------------
	.section	.nv.info._Z18kernel_smem_doublePdS_iS_,"",@"SHT_CUDA_INFO"
	.sectionflags	@""
	.align	4


	//----- nvinfo : EIATTR_CUDA_API_VERSION
	.align		4
        /*0000*/ 	.byte	0x04, 0x37
        /*0002*/ 	.short	(.L_13 - .L_12)
.L_12:
        /*0004*/ 	.word	0x00000082


	//----- nvinfo : EIATTR_KPARAM_INFO
	.align		4
.L_13:
        /*0008*/ 	.byte	0x04, 0x17
        /*000a*/ 	.short	(.L_15 - .L_14)
.L_14:
        /*000c*/ 	.word	0x00000000
        /*0010*/ 	.short	0x0003
        /*0012*/ 	.short	0x0018
        /*0014*/ 	.byte	0x00, 0xf5, 0x21, 0x00


	//----- nvinfo : EIATTR_KPARAM_INFO
	.align		4
.L_15:
        /*0018*/ 	.byte	0x04, 0x17
        /*001a*/ 	.short	(.L_17 - .L_16)
.L_16:
        /*001c*/ 	.word	0x00000000
        /*0020*/ 	.short	0x0002
        /*0022*/ 	.short	0x0010
        /*0024*/ 	.byte	0x00, 0xf0, 0x11, 0x00


	//----- nvinfo : EIATTR_KPARAM_INFO
	.align		4
.L_17:
        /*0028*/ 	.byte	0x04, 0x17
        /*002a*/ 	.short	(.L_19 - .L_18)
.L_18:
        /*002c*/ 	.word	0x00000000
        /*0030*/ 	.short	0x0001
        /*0032*/ 	.short	0x0008
        /*0034*/ 	.byte	0x00, 0xf5, 0x21, 0x00


	//----- nvinfo : EIATTR_KPARAM_INFO
	.align		4
.L_19:
        /*0038*/ 	.byte	0x04, 0x17
        /*003a*/ 	.short	(.L_21 - .L_20)
.L_20:
        /*003c*/ 	.word	0x00000000
        /*0040*/ 	.short	0x0000
        /*0042*/ 	.short	0x0000
        /*0044*/ 	.byte	0x00, 0xf5, 0x21, 0x00


	//----- nvinfo : EIATTR_SPARSE_MMA_MASK
	.align		4
.L_21:
        /*0048*/ 	.byte	0x03, 0x50
        /*004a*/ 	.short	0x0000


	//----- nvinfo : EIATTR_MAXREG_COUNT
	.align		4
        /*004c*/ 	.byte	0x03, 0x1b
        /*004e*/ 	.short	0x00ff


	//----- nvinfo : EIATTR_NUM_BARRIERS
	.align		4
        /*0050*/ 	.byte	0x02, 0x4c
        /*0052*/ 	.byte	0x01
	.zero		1


	//----- nvinfo : EIATTR_MERCURY_ISA_VERSION
	.align		4
        /*0054*/ 	.byte	0x03, 0x5f
        /*0056*/ 	.short	0x0101


	//----- nvinfo : EIATTR_VRC_CTA_INIT_COUNT
	.align		4
        /*0058*/ 	.byte	0x02, 0x4a
	.zero		1
	.zero		1


	//----- nvinfo : EIATTR_EXIT_INSTR_OFFSETS
	.align		4
        /*005c*/ 	.byte	0x04, 0x1c
        /*005e*/ 	.short	(.L_23 - .L_22)


	//   ....[0]....
.L_22:
        /*0060*/ 	.word	0x00000910


	//----- nvinfo : EIATTR_CBANK_PARAM_SIZE
	.align		4
.L_23:
        /*0064*/ 	.byte	0x03, 0x19
        /*0066*/ 	.short	0x0020


	//----- nvinfo : EIATTR_PARAM_CBANK
	.align		4
        /*0068*/ 	.byte	0x04, 0x0a
        /*006a*/ 	.short	(.L_25 - .L_24)
	.align		4
.L_24:
        /*006c*/ 	.word	index@(.nv.constant0._Z18kernel_smem_doublePdS_iS_)
        /*0070*/ 	.short	0x0380
        /*0072*/ 	.short	0x0020


	//----- nvinfo : EIATTR_SW_WAR
	.align		4
.L_25:
        /*0074*/ 	.byte	0x04, 0x36
        /*0076*/ 	.short	(.L_27 - .L_26)
.L_26:
        /*0078*/ 	.word	0x00000008
.L_27:


//--------------------- .nv.info._Z17kernel_smem_floatPfS_iS_ --------------------------
	.section	.nv.info._Z17kernel_smem_floatPfS_iS_,"",@"SHT_CUDA_INFO"
	.sectionflags	@""
	.align	4


	//----- nvinfo : EIATTR_CUDA_API_VERSION
	.align		4
        /*0000*/ 	.byte	0x04, 0x37
        /*0002*/ 	.short	(.L_29 - .L_28)
.L_28:
        /*0004*/ 	.word	0x00000082


	//----- nvinfo : EIATTR_KPARAM_INFO
	.align		4
.L_29:
        /*0008*/ 	.byte	0x04, 0x17
        /*000a*/ 	.short	(.L_31 - .L_30)
.L_30:
        /*000c*/ 	.word	0x00000000
        /*0010*/ 	.short	0x0003
        /*0012*/ 	.short	0x0018
        /*0014*/ 	.byte	0x00, 0xf5, 0x21, 0x00


	//----- nvinfo : EIATTR_KPARAM_INFO
	.align		4
.L_31:
        /*0018*/ 	.byte	0x04, 0x17
        /*001a*/ 	.short	(.L_33 - .L_32)
.L_32:
        /*001c*/ 	.word	0x00000000
        /*0020*/ 	.short	0x0002
        /*0022*/ 	.short	0x0010
        /*0024*/ 	.byte	0x00, 0xf0, 0x11, 0x00


	//----- nvinfo : EIATTR_KPARAM_INFO
	.align		4
.L_33:
        /*0028*/ 	.byte	0x04, 0x17
        /*002a*/ 	.short	(.L_35 - .L_34)
.L_34:
        /*002c*/ 	.word	0x00000000
        /*0030*/ 	.short	0x0001
        /*0032*/ 	.short	0x0008
        /*0034*/ 	.byte	0x00, 0xf5, 0x21, 0x00


	//----- nvinfo : EIATTR_KPARAM_INFO
	.align		4
.L_35:
        /*0038*/ 	.byte	0x04, 0x17
        /*003a*/ 	.short	(.L_37 - .L_36)
.L_36:
        /*003c*/ 	.word	0x00000000
        /*0040*/ 	.short	0x0000
        /*0042*/ 	.short	0x0000
        /*0044*/ 	.byte	0x00, 0xf5, 0x21, 0x00


	//----- nvinfo : EIATTR_SPARSE_MMA_MASK
	.align		4
.L_37:
        /*0048*/ 	.byte	0x03, 0x50
        /*004a*/ 	.short	0x0000


	//----- nvinfo : EIATTR_MAXREG_COUNT
	.align		4
        /*004c*/ 	.byte	0x03, 0x1b
        /*004e*/ 	.short	0x00ff


	//----- nvinfo : EIATTR_NUM_BARRIERS
	.align		4
        /*0050*/ 	.byte	0x02, 0x4c
        /*0052*/ 	.byte	0x01
	.zero		1


	//----- nvinfo : EIATTR_MERCURY_ISA_VERSION
	.align		4
        /*0054*/ 	.byte	0x03, 0x5f
        /*0056*/ 	.short	0x0101


	//----- nvinfo : EIATTR_VRC_CTA_INIT_COUNT
	.align		4
        /*0058*/ 	.byte	0x02, 0x4a
	.zero		1
	.zero		1


	//----- nvinfo : EIATTR_EXIT_INSTR_OFFSETS
	.align		4
        /*005c*/ 	.byte	0x04, 0x1c
        /*005e*/ 	.short	(.L_39 - .L_38)


	//   ....[0]....
.L_38:
        /*0060*/ 	.word	0x00000910


	//----- nvinfo : EIATTR_CBANK_PARAM_SIZE
	.align		4
.L_39:
        /*0064*/ 	.byte	0x03, 0x19
        /*0066*/ 	.short	0x0020


	//----- nvinfo : EIATTR_PARAM_CBANK
	.align		4
        /*0068*/ 	.byte	0x04, 0x0a
        /*006a*/ 	.short	(.L_41 - .L_40)
	.align		4
.L_40:
        /*006c*/ 	.word	index@(.nv.constant0._Z17kernel_smem_floatPfS_iS_)
        /*0070*/ 	.short	0x0380
        /*0072*/ 	.short	0x0020


	//----- nvinfo : EIATTR_SW_WAR
	.align		4
.L_41:
        /*0074*/ 	.byte	0x04, 0x36
        /*0076*/ 	.short	(.L_43 - .L_42)
.L_42:
        /*0078*/ 	.word	0x00000008
.L_43:


//--------------------- .nv.callgraph             --------------------------
	.section	.nv.callgraph,"",@"SHT_CUDA_CALLGRAPH"
	.align	4
	.sectionentsize	8
	.align		4
        /*0000*/ 	.word	0x00000000
	.align		4
        /*0004*/ 	.word	0xffffffff
	.align		4
        /*0008*/ 	.word	0x00000000
	.align		4
        /*000c*/ 	.word	0xfffffffe
	.align		4
        /*0010*/ 	.word	0x00000000
	.align		4
        /*0014*/ 	.word	0xfffffffd
	.align		4
        /*0018*/ 	.word	0x00000000
	.align		4
        /*001c*/ 	.word	0xfffffffc


//--------------------- .text._Z18kernel_smem_doublePdS_iS_ --------------------------
	.section	.text._Z18kernel_smem_doublePdS_iS_,"ax",@progbits
	.align	128
        .global         _Z18kernel_smem_doublePdS_iS_
        .type           _Z18kernel_smem_doublePdS_iS_,@function
        .size           _Z18kernel_smem_doublePdS_iS_,(.L_x_6 - _Z18kernel_smem_doublePdS_iS_)
        .other          _Z18kernel_smem_doublePdS_iS_,@"STO_CUDA_ENTRY STV_DEFAULT"
_Z18kernel_smem_doublePdS_iS_:
.text._Z18kernel_smem_doublePdS_iS_:
[----:B------:R-:W-:Y:S01]  /*0000*/  LDC R1, c[0x0][0x37c] ;  /* 0x0000df00ff017b82 */ /* 0x000fe20000000800 */
[----:B------:R-:W0:Y:S01]  /*0010*/  S2R R15, SR_CTAID.Y ;  /* 0x00000000000f7919 */ /* 0x000e220000002600 */
[----:B------:R-:W1:Y:S01]  /*0020*/  LDCU UR5, c[0x0][0x390] ;  /* 0x00007200ff0577ac */ /* 0x000e620008000800 */
[----:B------:R-:W-:Y:S01]  /*0030*/  CS2R R18, SRZ ;  /* 0x0000000000127805 */ /* 0x000fe2000001ff00 */
[----:B------:R-:W2:Y:S01]  /*0040*/  S2R R0, SR_CTAID.X ;  /* 0x0000000000007919 */ /* 0x000ea20000002500 */
[----:B------:R-:W3:Y:S01]  /*0050*/  LDCU.64 UR6, c[0x0][0x358] ;  /* 0x00006b00ff0677ac */ /* 0x000ee20008000a00 */
[----:B------:R-:W4:Y:S01]  /*0060*/  S2R R3, SR_TID.X ;  /* 0x0000000000037919 */ /* 0x000f220000002100 */
[----:B------:R-:W2:Y:S01]  /*0070*/  S2R R2, SR_TID.Y ;  /* 0x0000000000027919 */ /* 0x000ea20000002200 */
[----:B-1----:R-:W-:Y:S02]  /*0080*/  UISETP.GE.AND UP0, UPT, UR5, 0x1, UPT ;  /* 0x000000010500788c */ /* 0x002fe4000bf06270 */
[----:B------:R-:W-:-:S06]  /*0090*/  USHF.L.U32 UR4, UR5, 0x5, URZ ;  /* 0x0000000505047899 */ /* 0x000fcc00080006ff */
[----:B0-----:R-:W-:Y:S01]  /*00a0*/  IMAD R5, R15, UR4, RZ ;  /* 0x000000040f057c24 */ /* 0x001fe2000f8e02ff */
[----:B---3--:R-:W-:Y:S06]  /*00b0*/  BRA.U !UP0, `(.L_x_0) ;  /* 0x0000000508fc7547 */ /* 0x008fec000b800000 */
[----:B------:R-:W0:Y:S01]  /*00c0*/  S2R R7, SR_CgaCtaId ;  /* 0x0000000000077919 */ /* 0x000e220000008800 */
[----:B------:R-:W1:Y:S01]  /*00d0*/  LDC.64 R10, c[0x0][0x380] ;  /* 0x0000e000ff0a7b82 */ /* 0x000e620000000a00 */
[----:B------:R-:W-:Y:S01]  /*00e0*/  MOV R4, 0x400 ;  /* 0x0000040000047802 */ /* 0x000fe20000000f00 */
[----:B--2-4-:R-:W-:Y:S01]  /*00f0*/  IMAD R25, R2, UR5, R3 ;  /* 0x0000000502197c24 */ /* 0x014fe2000f8e0203 */
[----:B------:R-:W-:Y:S02]  /*0100*/  LEA R12, R15, R2, 0x5 ;  /* 0x000000020f0c7211 */ /* 0x000fe400078e28ff */
[----:B------:R-:W-:Y:S02]  /*0110*/  CS2R R18, SRZ ;  /* 0x0000000000127805 */ /* 0x000fe4000001ff00 */
[----:B------:R-:W-:Y:S02]  /*0120*/  IADD3 R6, PT, PT, R4, 0x2100, RZ ;  /* 0x0000210004067810 */ /* 0x000fe40007ffe0ff */
[----:B------:R-:W-:Y:S01]  /*0130*/  LEA R25, R0, R25, 0x5 ;  /* 0x0000001900197211 */ /* 0x000fe200078e28ff */
[----:B------:R-:W2:Y:S01]  /*0140*/  LDC.64 R8, c[0x0][0x388] ;  /* 0x0000e200ff087b82 */ /* 0x000ea20000000a00 */
[----:B0-----:R-:W-:-:S02]  /*0150*/  LEA R13, R7, R4, 0x18 ;  /* 0x00000004070d7211 */ /* 0x001fc400078ec0ff */
[----:B------:R-:W-:Y:S01]  /*0160*/  LEA R4, R7, R6, 0x18 ;  /* 0x0000000607047211 */ /* 0x000fe200078ec0ff */
[----:B------:R-:W-:Y:S01]  /*0170*/  VIADD R6, R5, UR5 ;  /* 0x0000000505067c36 */ /* 0x000fe20008000000 */
[----:B------:R-:W-:Y:S01]  /*0180*/  MOV R7, R5 ;  /* 0x0000000500077202 */ /* 0x000fe20000000f00 */
[----:B------:R-:W-:Y:S02]  /*0190*/  IMAD R22, R2, 0x8, R13 ;  /* 0x0000000802167824 */ /* 0x000fe400078e020d */
[C---:B------:R-:W-:Y:S02]  /*01a0*/  IMAD R23, R3.reuse, 0x108, R4 ;  /* 0x0000010803177824 */ /* 0x040fe400078e0204 */
[----:B------:R-:W-:Y:S02]  /*01b0*/  IMAD R4, R12, UR5, R3 ;  /* 0x000000050c047c24 */ /* 0x000fe4000f8e0203 */
[----:B------:R-:W-:Y:S02]  /*01c0*/  IMAD R26, R3, 0x108, R22 ;  /* 0x00000108031a7824 */ /* 0x000fe400078e0216 */
[----:B------:R-:W-:-:S07]  /*01d0*/  IMAD R24, R2, 0x8, R23 ;  /* 0x0000000802187824 */ /* 0x000fce00078e0217 */
.L_x_1:
[----:B-1----:R-:W-:-:S04]  /*01e0*/  IMAD.WIDE R14, R4, 0x8, R10 ;  /* 0x00000008040e7825 */ /* 0x002fc800078e020a */
[----:B--2---:R-:W-:Y:S02]  /*01f0*/  IMAD.WIDE R28, R25, 0x8, R8 ;  /* 0x00000008191c7825 */ /* 0x004fe400078e0208 */
[----:B------:R-:W2:Y:S04]  /*0200*/  LDG.E.64 R14, desc[UR6][R14.64] ;  /* 0x000000060e0e7981 */ /* 0x000ea8000c1e1b00 */
[----:B------:R-:W3:Y:S01]  /*0210*/  LDG.E.64 R28, desc[UR6][R28.64] ;  /* 0x000000061c1c7981 */ /* 0x000ee2000c1e1b00 */
[----:B------:R-:W-:Y:S01]  /*0220*/  IADD3 R7, PT, PT, R7, 0x20, RZ ;  /* 0x0000002007077810 */ /* 0x000fe20007ffe0ff */
[----:B------:R-:W-:Y:S01]  /*0230*/  VIADD R25, R25, UR4 ;  /* 0x0000000419197c36 */ /* 0x000fe20008000000 */
[----:B------:R-:W-:Y:S02]  /*0240*/  IADD3 R4, PT, PT, R4, 0x20, RZ ;  /* 0x0000002004047810 */ /* 0x000fe40007ffe0ff */
[----:B------:R-:W-:Y:S01]  /*0250*/  ISETP.GE.AND P0, PT, R7, R6, PT ;  /* 0x000000060700720c */ /* 0x000fe20003f06270 */
[----:B--2---:R-:W-:Y:S04]  /*0260*/  STS.64 [R26], R14 ;  /* 0x0000000e1a007388 */ /* 0x004fe80000000a00 */
[----:B---3--:R-:W-:Y:S01]  /*0270*/  STS.64 [R24], R28 ;  /* 0x0000001c18007388 */ /* 0x008fe20000000a00 */
[----:B------:R-:W-:Y:S06]  /*0280*/  BAR.SYNC.DEFER_BLOCKING 0x0 ;  /* 0x0000000000007b1d */ /* 0x000fec0000010000 */
[----:B------:R-:W-:Y:S04]  /*0290*/  LDS.64 R12, [R22] ;  /* 0x00000000160c7984 */ /* 0x000fe80000000a00 */
[----:B------:R-:W0:Y:S04]  /*02a0*/  LDS.64 R16, [R23] ;  /* 0x0000000017107984 */ /* 0x000e280000000a00 */
[----:B------:R-:W-:Y:S04]  /*02b0*/  LDS.64 R14, [R22+0x108] ;  /* 0x00010800160e7984 */ /* 0x000fe80000000a00 */
[----:B------:R-:W1:Y:S01]  /*02c0*/  LDS.64 R20, [R23+0x8] ;  /* 0x0000080017147984 */ /* 0x000e620000000a00 */
[----:B0-----:R-:W-:-:S03]  /*02d0*/  DFMA R16, R12, R16, R18 ;  /* 0x000000100c10722b */ /* 0x001fc60000000012 */
[----:B------:R-:W-:Y:S04]  /*02e0*/  LDS.64 R12, [R22+0x210] ;  /* 0x00021000160c7984 */ /* 0x000fe80000000a00 */
[----:B------:R-:W0:Y:S01]  /*02f0*/  LDS.64 R18, [R23+0x10] ;  /* 0x0000100017127984 */ /* 0x000e220000000a00 */
[----:B-1----:R-:W-:-:S03]  /*0300*/  DFMA R20, R14, R20, R16 ;  /* 0x000000140e14722b */ /* 0x002fc60000000010 */
        /* <DEDUP_REMOVED lines=86> */
[----:B0-----:R-:W-:-:S08]  /*0870*/  DFMA R12, R12, R14, R16 ;  /* 0x0000000e0c0c722b */ /* 0x001fd00000000010 */
[----:B-1----:R-:W-:Y:S01]  /*0880*/  DFMA R18, R18, R20, R12 ;  /* 0x000000141212722b */ /* 0x002fe2000000000c */
[----:B------:R-:W-:Y:S06]  /*0890*/  BAR.SYNC.DEFER_BLOCKING 0x0 ;  /* 0x0000000000007b1d */ /* 0x000fec0000010000 */
[----:B------:R-:W-:Y:S05]  /*08a0*/  @!P0 BRA `(.L_x_1) ;  /* 0xfffffff8004c8947 */ /* 0x000fea000383ffff */
.L_x_0:
[----:B------:R-:W0:Y:S01]  /*08b0*/  LDC.64 R6, c[0x0][0x398] ;  /* 0x0000e600ff067b82 */ /* 0x000e220000000a00 */
[----:B--2-4-:R-:W-:-:S05]  /*08c0*/  LEA R3, R0, R3, 0x5 ;  /* 0x0000000300037211 */ /* 0x014fca00078e28ff */
[----:B------:R-:W-:-:S05]  /*08d0*/  IMAD R2, R2, UR5, R3 ;  /* 0x0000000502027c24 */ /* 0x000fca000f8e0203 */
[----:B------:R-:W-:-:S05]  /*08e0*/  IADD3 R3, PT, PT, R5, R2, RZ ;  /* 0x0000000205037210 */ /* 0x000fca0007ffe0ff */
[----:B0-----:R-:W-:-:S05]  /*08f0*/  IMAD.WIDE R2, R3, 0x8, R6 ;  /* 0x0000000803027825 */ /* 0x001fca00078e0206 */
[----:B------:R-:W-:Y:S01]  /*0900*/  STG.E.64 desc[UR6][R2.64], R18 ;  /* 0x0000001202007986 */ /* 0x000fe2000c101b06 */
[----:B------:R-:W-:Y:S05]  /*0910*/  EXIT ;  /* 0x000000000000794d */ /* 0x000fea0003800000 */
.L_x_2:
[----:B------:R-:W-:-:S00]  /*0920*/  BRA `(.L_x_2) ;  /* 0xfffffffc00fc7947 */ /* 0x000fc0000383ffff */
[----:B------:R-:W-:-:S00]  /*0930*/  NOP ;  /* 0x0000000000007918 */ /* 0x000fc00000000000 */
        /* <DEDUP_REMOVED lines=12> */
.L_x_6:


//--------------------- .text._Z17kernel_smem_floatPfS_iS_ --------------------------
	.section	.text._Z17kernel_smem_floatPfS_iS_,"ax",@progbits
	.align	128
        .global         _Z17kernel_smem_floatPfS_iS_
        .type           _Z17kernel_smem_floatPfS_iS_,@function
        .size           _Z17kernel_smem_floatPfS_iS_,(.L_x_7 - _Z17kernel_smem_floatPfS_iS_)
        .other          _Z17kernel_smem_floatPfS_iS_,@"STO_CUDA_ENTRY STV_DEFAULT"
_Z17kernel_smem_floatPfS_iS_:
.text._Z17kernel_smem_floatPfS_iS_:
[----:B------:R-:W-:Y:S01]  /*0000*/  LDC R1, c[0x0][0x37c] ;  /* 0x0000df00ff017b82 */ /* 0x000fe20000000800 */
[----:B------:R-:W0:Y:S01]  /*0010*/  S2R R14, SR_CTAID.X ;  /* 0x00000000000e7919 */ /* 0x000e220000002500 */
[----:B------:R-:W1:Y:S06]  /*0020*/  LDCU UR5, c[0x0][0x390] ;  /* 0x00007200ff0577ac */ /* 0x000e6c0008000800 */
[----:B------:R-:W2:Y:S01]  /*0030*/  LDC.64 R6, c[0x0][0x398] ;  /* 0x0000e600ff067b82 */ /* 0x000ea20000000a00 */
[----:B------:R-:W-:Y:S01]  /*0040*/  HFMA2 R22, -RZ, RZ, 0, 0 ;  /* 0x00000000ff167431 */ /* 0x000fe200000001ff */
[----:B------:R-:W0:Y:S01]  /*0050*/  S2R R23, SR_TID.X ;  /* 0x0000000000177919 */ /* 0x000e220000002100 */
[----:B------:R-:W3:Y:S01]  /*0060*/  LDCU.64 UR6, c[0x0][0x358] ;  /* 0x00006b00ff0677ac */ /* 0x000ee20008000a00 */
[----:B------:R-:W4:Y:S01]  /*0070*/  S2R R21, SR_CTAID.Y ;  /* 0x0000000000157919 */ /* 0x000f220000002600 */
[----:B------:R-:W2:Y:S01]  /*0080*/  S2R R0, SR_TID.Y ;  /* 0x0000000000007919 */ /* 0x000ea20000002200 */
[----:B-1----:R-:W-:-:S02]  /*0090*/  UISETP.GE.AND UP0, UPT, UR5, 0x1, UPT ;  /* 0x000000010500788c */ /* 0x002fc4000bf06270 */
[----:B------:R-:W-:Y:S01]  /*00a0*/  USHF.L.U32 UR4, UR5, 0x5, URZ ;  /* 0x0000000505047899 */ /* 0x000fe200080006ff */
[----:B0-----:R-:W-:-:S05]  /*00b0*/  LEA R13, R14, R23, 0x5 ;  /* 0x000000170e0d7211 */ /* 0x001fca00078e28ff */
[----:B----4-:R-:W-:Y:S01]  /*00c0*/  IMAD R12, R21, UR4, RZ ;  /* 0x00000004150c7c24 */ /* 0x010fe2000f8e02ff */
[----:B---3--:R-:W-:Y:S06]  /*00d0*/  BRA.U !UP0, `(.L_x_3) ;  /* 0x0000000508fc7547 */ /* 0x008fec000b800000 */
[----:B------:R-:W0:Y:S01]  /*00e0*/  S2R R11, SR_CgaCtaId ;  /* 0x00000000000b7919 */ /* 0x000e220000008800 */
[----:B------:R-:W1:Y:S01]  /*00f0*/  LDC.64 R4, c[0x0][0x380] ;  /* 0x0000e000ff047b82 */ /* 0x000e620000000a00 */
[----:B------:R-:W-:Y:S01]  /*0100*/  MOV R8, 0x400 ;  /* 0x0000040000087802 */ /* 0x000fe20000000f00 */
[--C-:B--2---:R-:W-:Y:S01]  /*0110*/  IMAD R15, R0, UR5, R23.reuse ;  /* 0x00000005000f7c24 */ /* 0x104fe2000f8e0217 */
[----:B------:R-:W-:Y:S02]  /*0120*/  LEA R21, R21, R0, 0x5 ;  /* 0x0000000015157211 */ /* 0x000fe400078e28ff */
[----:B------:R-:W-:Y:S02]  /*0130*/  IADD3 R10, PT, PT, R8, 0x1080, RZ ;  /* 0x00001080080a7810 */ /* 0x000fe40007ffe0ff */
[----:B------:R-:W-:Y:S01]  /*0140*/  LEA R15, R14, R15, 0x5 ;  /* 0x0000000f0e0f7211 */ /* 0x000fe200078e28ff */
[----:B------:R-:W2:Y:S01]  /*0150*/  LDC.64 R2, c[0x0][0x388] ;  /* 0x0000e200ff027b82 */ /* 0x000ea20000000a00 */
[----:B------:R-:W-:Y:S01]  /*0160*/  IADD3 R14, PT, PT, R12, UR5, RZ ;  /* 0x000000050c0e7c10 */ /* 0x000fe2000fffe0ff */
[----:B------:R-:W-:Y:S01]  /*0170*/  IMAD R21, R21, UR5, R23 ;  /* 0x0000000515157c24 */ /* 0x000fe2000f8e0217 */
[----:B------:R-:W-:-:S02]  /*0180*/  MOV R22, RZ ;  /* 0x000000ff00167202 */ /* 0x000fc40000000f00 */
[----:B------:R-:W-:Y:S02]  /*0190*/  MOV R19, R12 ;  /* 0x0000000c00137202 */ /* 0x000fe40000000f00 */
[C---:B0-----:R-:W-:Y:S02]  /*01a0*/  LEA R10, R11.reuse, R10, 0x18 ;  /* 0x0000000a0b0a7211 */ /* 0x041fe400078ec0ff */
[----:B------:R-:W-:-:S03]  /*01b0*/  LEA R9, R11, R8, 0x18 ;  /* 0x000000080b097211 */ /* 0x000fc600078ec0ff */
[----:B------:R-:W-:Y:S01]  /*01c0*/  IMAD R17, R23, 0x84, R10 ;  /* 0x0000008417117824 */ /* 0x000fe200078e020a */
[----:B------:R-:W-:-:S04]  /*01d0*/  LEA R16, R0, R9, 0x2 ;  /* 0x0000000900107211 */ /* 0x000fc800078e10ff */
[----:B------:R-:W-:Y:S01]  /*01e0*/  LEA R20, R0, R17, 0x2 ;  /* 0x0000001100147211 */ /* 0x000fe200078e10ff */
[----:B------:R-:W-:-:S07]  /*01f0*/  IMAD R18, R23, 0x84, R16 ;  /* 0x0000008417127824 */ /* 0x000fce00078e0210 */
.L_x_4:
[----:B-1----:R-:W-:-:S04]  /*0200*/  IMAD.WIDE R8, R21, 0x4, R4 ;  /* 0x0000000415087825 */ /* 0x002fc800078e0204 */
[----:B--2---:R-:W-:Y:S01]  /*0210*/  IMAD.WIDE R10, R15, 0x4, R2 ;  /* 0x000000040f0a7825 */ /* 0x004fe200078e0202 */
[----:B------:R-:W2:Y:S05]  /*0220*/  LDG.E R25, desc[UR6][R8.64] ;  /* 0x0000000608197981 */ /* 0x000eaa000c1e1900 */
[----:B------:R-:W3:Y:S01]  /*0230*/  LDG.E R11, desc[UR6][R10.64] ;  /* 0x000000060a0b7981 */ /* 0x000ee2000c1e1900 */
[----:B------:R-:W-:Y:S02]  /*0240*/  IADD3 R19, PT, PT, R19, 0x20, RZ ;  /* 0x0000002013137810 */ /* 0x000fe40007ffe0ff */
[----:B------:R-:W-:Y:S02]  /*0250*/  IADD3 R15, PT, PT, R15, UR4, RZ ;  /* 0x000000040f0f7c10 */ /* 0x000fe4000fffe0ff */
[----:B------:R-:W-:-:S02]  /*0260*/  ISETP.GE.AND P0, PT, R19, R14, PT ;  /* 0x0000000e1300720c */ /* 0x000fc40003f06270 */
[----:B------:R-:W-:Y:S01]  /*0270*/  IADD3 R21, PT, PT, R21, 0x20, RZ ;  /* 0x0000002015157810 */ /* 0x000fe20007ffe0ff */
[----:B--2---:R-:W-:Y:S04]  /*0280*/  STS [R18], R25 ;  /* 0x0000001912007388 */ /* 0x004fe80000000800 */
[----:B---3--:R-:W-:Y:S01]  /*0290*/  STS [R20], R11 ;  /* 0x0000000b14007388 */ /* 0x008fe20000000800 */
[----:B------:R-:W-:Y:S06]  /*02a0*/  BAR.SYNC.DEFER_BLOCKING 0x0 ;  /* 0x0000000000007b1d */ /* 0x000fec0000010000 */
[----:B------:R-:W-:Y:S04]  /*02b0*/  LDS R27, [R16] ;  /* 0x00000000101b7984 */ /* 0x000fe80000000800 */
[----:B------:R-:W0:Y:S04]  /*02c0*/  LDS R26, [R17] ;  /* 0x00000000111a7984 */ /* 0x000e280000000800 */
[----:B------:R-:W-:Y:S04]  /*02d0*/  LDS R29, [R16+0x84] ;  /* 0x00008400101d7984 */ /* 0x000fe80000000800 */
[----:B------:R-:W1:Y:S04]  /*02e0*/  LDS R28, [R17+0x4] ;  /* 0x00000400111c7984 */ /* 0x000e680000000800 */
[----:B------:R-:W-:Y:S04]  /*02f0*/  LDS R24, [R16+0x108] ;  /* 0x0001080010187984 */ /* 0x000fe80000000800 */
[----:B------:R-:W2:Y:S04]  /*0300*/  LDS R23, [R17+0x8] ;  /* 0x0000080011177984 */ /* 0x000ea80000000800 */
[----:B------:R-:W-:Y:S04]  /*0310*/  LDS R8, [R16+0x18c] ;  /* 0x00018c0010087984 */ /* 0x000fe80000000800 */
[----:B------:R-:W3:Y:S04]  /*0320*/  LDS R9, [R17+0xc] ;  /* 0x00000c0011097984 */ /* 0x000ee80000000800 */
[----:B------:R-:W-:Y:S04]  /*0330*/  LDS R10, [R16+0x210] ;  /* 0x00021000100a7984 */ /* 0x000fe80000000800 */
[----:B------:R-:W4:Y:S04]  /*0340*/  LDS R11, [R17+0x10] ;  /* 0x00001000110b7984 */ /* 0x000f280000000800 */
[----:B------:R-:W-:Y:S01]  /*0350*/  LDS R25, [R17+0x14] ;  /* 0x0000140011197984 */ /* 0x000fe20000000800 */
[----:B0-----:R-:W-:-:S03]  /*0360*/  FFMA R26, R27, R26, R22 ;  /* 0x0000001a1b1a7223 */ /* 0x001fc60000000016 */
[----:B------:R-:W-:Y:S01]  /*0370*/  LDS R22, [R16+0x318] ;  /* 0x0003180010167984 */ /* 0x000fe20000000800 */
[----:B-1----:R-:W-:-:S04]  /*0380*/  FFMA R29, R29, R28, R26 ;  /* 0x0000001c1d1d7223 */ /* 0x002fc8000000001a */
[----:B--2---:R-:W-:Y:S02]  /*0390*/  FFMA R29, R24, R23, R29 ;  /* 0x00000017181d7223 */ /* 0x004fe4000000001d */
[----:B------:R-:W0:Y:S04]  /*03a0*/  LDS R24, [R16+0x294] ;  /* 0x0002940010187984 */ /* 0x000e280000000800 */
[----:B------:R-:W1:Y:S01]  /*03b0*/  LDS R23, [R17+0x18] ;  /* 0x0000180011177984 */ /* 0x000e620000000800 */
[----:B---3--:R-:W-:-:S03]  /*03c0*/  FFMA R29, R8, R9, R29 ;  /* 0x00000009081d7223 */ /* 0x008fc6000000001d */
[----:B------:R-:W-:Y:S04]  /*03d0*/  LDS R9, [R16+0x39c] ;  /* 0x00039c0010097984 */ /* 0x000fe80000000800 */
[----:B------:R-:W2:Y:S01]  /*03e0*/  LDS R8, [R17+0x1c] ;  /* 0x00001c0011087984 */ /* 0x000ea20000000800 */
[----:B----4-:R-:W-:-:S03]  /*03f0*/  FFMA R11, R10, R11, R29 ;  /* 0x0000000b0a0b7223 */ /* 0x010fc6000000001d */
[----:B------:R-:W-:Y:S01]  /*0400*/  LDS R10, [R16+0x420] ;  /* 0x00042000100a7984 */ /* 0x000fe20000000800 */
[----:B0-----:R-:W-:-:S03]  /*0410*/  FFMA R25, R24, R25, R11 ;  /* 0x0000001918197223 */ /* 0x001fc6000000000b */
[----:B------:R-:W0:Y:S01]  /*0420*/  LDS R11, [R17+0x20] ;  /* 0x00002000110b7984 */ /* 0x000e220000000800 */
[----:B-1----:R-:W-:-:S03]  /*0430*/  FFMA R26, R22, R23, R25 ;  /* 0x00000017161a7223 */ /* 0x002fc60000000019 */
[----:B------:R-:W-:Y:S04]  /*0440*/  LDS R24, [R16+0x4a4] ;  /* 0x0004a40010187984 */ /* 0x000fe80000000800 */
[----:B------:R-:W1:Y:S01]  /*0450*/  LDS R25, [R17+0x24] ;  /* 0x0000240011197984 */ /* 0x000e620000000800 */
[----:B--2---:R-:W-:-:S03]  /*0460*/  FFMA R27, R9, R8, R26 ;  /* 0x00000008091b7223 */ /* 0x004fc6000000001a */
[----:B------:R-:W-:Y:S04]  /*0470*/  LDS R22, [R16+0x528] ;  /* 0x0005280010167984 */ /* 0x000fe80000000800 */
[----:B------:R-:W2:Y:S04]  /*0480*/  LDS R23, [R17+0x28] ;  /* 0x0000280011177984 */ /* 0x000ea80000000800 */
[----:B------:R-:W-:Y:S04]  /*0490*/  LDS R9, [R16+0x5ac] ;  /* 0x0005ac0010097984 */ /* 0x000fe80000000800 */
[----:B------:R-:W3:Y:S01]  /*04a0*/  LDS R8, [R17+0x2c] ;  /* 0x00002c0011087984 */ /* 0x000ee20000000800 */
[----:B0-----:R-:W-:-:S03]  /*04b0*/  FFMA R11, R10, R11, R27 ;  /* 0x0000000b0a0b7223 */ /* 0x001fc6000000001b */
[----:B------:R-:W-:Y:S01]  /*04c0*/  LDS R10, [R16+0x630] ;  /* 0x00063000100a7984 */ /* 0x000fe20000000800 */
[----:B-1----:R-:W-:-:S03]  /*04d0*/  FFMA R25, R24, R25, R11 ;  /* 0x0000001918197223 */ /* 0x002fc6000000000b */
[----:B------:R-:W0:Y:S04]  /*04e0*/  LDS R11, [R17+0x30] ;  /* 0x00003000110b7984 */ /* 0x000e280000000800 */
[----:B------:R-:W-:Y:S01]  /*04f0*/  LDS R24, [R16+0x6b4] ;  /* 0x0006b40010187984 */ /* 0x000fe20000000800 */
[----:B--2---:R-:W-:-:S03]  /*0500*/  FFMA R26, R22, R23, R25 ;  /* 0x00000017161a7223 */ /* 0x004fc60000000019 */
[----:B------:R-:W1:Y:S04]  /*0510*/  LDS R25, [R17+0x34] ;  /* 0x0000340011197984 */ /* 0x000e680000000800 */
[----:B------:R-:W-:Y:S01]  /*0520*/  LDS R22, [R16+0x738] ;  /* 0x0007380010167984 */ /* 0x000fe20000000800 */
[----:B---3--:R-:W-:-:S03]  /*0530*/  FFMA R27, R9, R8, R26 ;  /* 0x00000008091b7223 */ /* 0x008fc6000000001a */
        /* <DEDUP_REMOVED lines=26> */
[----:B------:R-:W3:Y:S04]  /*06e0*/  LDS R9, [R17+0x5c] ;  /* 0x00005c0011097984 */ /* 0x000ee80000000800 */
[----:B------:R-:W-:Y:S01]  /*06f0*/  LDS R26, [R16+0xffc] ;  /* 0x000ffc00101a7984 */ /* 0x000fe20000000800 */
[----:B0-----:R-:W-:-:S03]  /*0700*/  FFMA R11, R10, R11, R27 ;  /* 0x0000000b0a0b7223 */ /* 0x001fc6000000001b */
[----:B------:R-:W-:Y:S01]  /*0710*/  LDS R10, [R16+0xc60] ;  /* 0x000c6000100a7984 */ /* 0x000fe20000000800 */
[----:B-1----:R-:W-:-:S03]  /*0720*/  FFMA R25, R24, R25, R11 ;  /* 0x0000001918197223 */ /* 0x002fc6000000000b */
[----:B------:R-:W0:Y:S04]  /*0730*/  LDS R11, [R17+0x60] ;  /* 0x00006000110b7984 */ /* 0x000e280000000800 */
[----:B------:R-:W-:Y:S01]  /*0740*/  LDS R24, [R17+0x68] ;  /* 0x0000680011187984 */ /* 0x000fe20000000800 */
[----:B--2---:R-:W-:-:S03]  /*0750*/  FFMA R25, R22, R23, R25 ;  /* 0x0000001716197223 */ /* 0x004fc60000000019 */
[----:B------:R-:W-:Y:S04]  /*0760*/  LDS R22, [R16+0xce4] ;  /* 0x000ce40010167984 */ /* 0x000fe80000000800 */
[----:B------:R-:W1:Y:S01]  /*0770*/  LDS R23, [R17+0x64] ;  /* 0x0000640011177984 */ /* 0x000e620000000800 */
[----:B---3--:R-:W-:-:S03]  /*0780*/  FFMA R27, R8, R9, R25 ;  /* 0x00000009081b7223 */ /* 0x008fc60000000019 */
[----:B------:R-:W2:Y:S04]  /*0790*/  LDS R25, [R16+0xd68] ;  /* 0x000d680010197984 */ /* 0x000ea80000000800 */
[----:B------:R-:W-:Y:S04]  /*07a0*/  LDS R8, [R16+0xdec] ;  /* 0x000dec0010087984 */ /* 0x000fe80000000800 */
[----:B------:R-:W3:Y:S01]  /*07b0*/  LDS R9, [R17+0x6c] ;  /* 0x00006c0011097984 */ /* 0x000ee20000000800 */
[----:B0-----:R-:W-:-:S03]  /*07c0*/  FFMA R11, R10, R11, R27 ;  /* 0x0000000b0a0b7223 */ /* 0x001fc6000000001b */
[----:B------:R-:W-:Y:S01]  /*07d0*/  LDS R10, [R17+0x70] ;  /* 0x00007000110a7984 */ /* 0x000fe20000000800 */
[----:B-1----:R-:W-:-:S03]  /*07e0*/  FFMA R22, R22, R23, R11 ;  /* 0x0000001716167223 */ /* 0x002fc6000000000b */
[----:B------:R-:W0:Y:S01]  /*07f0*/  LDS R11, [R16+0xe70] ;  /* 0x000e7000100b7984 */ /* 0x000e220000000800 */
[----:B--2---:R-:W-:-:S03]  /*0800*/  FFMA R25, R25, R24, R22 ;  /* 0x0000001819197223 */ /* 0x004fc60000000016 */
[----:B------:R-:W-:Y:S04]  /*0810*/  LDS R22, [R16+0xef4] ;  /* 0x000ef40010167984 */ /* 0x000fe80000000800 */
[----:B------:R-:W1:Y:S01]  /*0820*/  LDS R23, [R17+0x74] ;  /* 0x0000740011177984 */ /* 0x000e620000000800 */
[----:B---3--:R-:W-:-:S03]  /*0830*/  FFMA R8, R8, R9, R25 ;  /* 0x0000000908087223 */ /* 0x008fc60000000019 */
[----:B------:R-:W-:Y:S04]  /*0840*/  LDS R24, [R16+0xf78] ;  /* 0x000f780010187984 */ /* 0x000fe80000000800 */
[----:B------:R-:W2:Y:S04]  /*0850*/  LDS R9, [R17+0x78] ;  /* 0x0000780011097984 */ /* 0x000ea80000000800 */
[----:B------:R-:W3:Y:S01]  /*0860*/  LDS R25, [R17+0x7c] ;  /* 0x00007c0011197984 */ /* 0x000ee20000000800 */
[----:B0-----:R-:W-:-:S04]  /*0870*/  FFMA R11, R11, R10, R8 ;  /* 0x0000000a0b0b7223 */ /* 0x001fc80000000008 */
[----:B-1----:R-:W-:-:S04]  /*0880*/  FFMA R11, R22, R23, R11 ;  /* 0x00000017160b7223 */ /* 0x002fc8000000000b */
[----:B--2---:R-:W-:-:S04]  /*0890*/  FFMA R9, R24, R9, R11 ;  /* 0x0000000918097223 */ /* 0x004fc8000000000b */
[----:B---3--:R-:W-:Y:S01]  /*08a0*/  FFMA R22, R26, R25, R9 ;  /* 0x000000191a167223 */ /* 0x008fe20000000009 */
[----:B------:R-:W-:Y:S06]  /*08b0*/  BAR.SYNC.DEFER_BLOCKING 0x0 ;  /* 0x0000000000007b1d */ /* 0x000fec0000010000 */
[----:B------:R-:W-:Y:S05]  /*08c0*/  @!P0 BRA `(.L_x_4) ;  /* 0xfffffff8004c8947 */ /* 0x000fea000383ffff */
.L_x_3:
[----:B--2---:R-:W-:-:S05]  /*08d0*/  IMAD R13, R0, UR5, R13 ;  /* 0x00000005000d7c24 */ /* 0x004fca000f8e020d */
[----:B------:R-:W-:-:S05]  /*08e0*/  IADD3 R13, PT, PT, R12, R13, RZ ;  /* 0x0000000d0c0d7210 */ /* 0x000fca0007ffe0ff */
[----:B------:R-:W-:-:S05]  /*08f0*/  IMAD.WIDE R6, R13, 0x4, R6 ;  /* 0x000000040d067825 */ /* 0x000fca00078e0206 */
[----:B------:R-:W-:Y:S01]  /*0900*/  STG.E desc[UR6][R6.64], R22 ;  /* 0x0000001606007986 */ /* 0x000fe2000c101906 */
[----:B------:R-:W-:Y:S05]  /*0910*/  EXIT ;  /* 0x000000000000794d */ /* 0x000fea0003800000 */
.L_x_5:
        /* <DEDUP_REMOVED lines=14> */
.L_x_7:


//--------------------- .nv.shared._Z18kernel_smem_doublePdS_iS_ --------------------------
	.section	.nv.shared._Z18kernel_smem_doublePdS_iS_,"aw",@nobits
	.sectionflags	@""
	.align	8
.nv.shared._Z18kernel_smem_doublePdS_iS_:
	.zero		17920


//--------------------- .nv.shared.reserved.0     --------------------------
	.section	.nv.shared.reserved.0,"aw",@nobits
	.weak		__nv_reservedSMEM_offset_0_alias
	.size		__nv_reservedSMEM_offset_0_alias, 0, 64
	.other		__nv_reservedSMEM_offset_0_alias,@"STO_CUDA_RESERVED_SHARED STV_DEFAULT"
__nv_reservedSMEM_offset_0_alias:
	.zero		0
	.zero		64


//--------------------- .nv.shared._Z17kernel_smem_floatPfS_iS_ --------------------------
	.section	.nv.shared._Z17kernel_smem_floatPfS_iS_,"aw",@nobits
	.sectionflags	@""
	.align	4
.nv.shared._Z17kernel_smem_floatPfS_iS_:
	.zero		9472


//--------------------- .nv.constant0._Z18kernel_smem_doublePdS_iS_ --------------------------
	.section	.nv.constant0._Z18kernel_smem_doublePdS_iS_,"a",@progbits
	.sectionflags	@""
	.align	4
.nv.constant0._Z18kernel_smem_doublePdS_iS_:
	.zero		928


//--------------------- .nv.constant0._Z17kernel_smem_floatPfS_iS_ --------------------------
	.section	.nv.constant0._Z17kernel_smem_floatPfS_iS_,"a",@progbits
	.sectionflags	@""
	.align	4
.nv.constant0._Z17kernel_smem_floatPfS_iS_:
	.zero		928


//--------------------- SYMBOLS --------------------------

	.type		.nv.reservedSmem.offset0,@object
	.size		.nv.reservedSmem.offset0,0x4
	.type		.nv.reservedSmem.cap,@object
	.size		.nv.reservedSmem.cap,0x4
